	.headerflags	@"EF_CUDA_TEXMODE_UNIFIED EF_CUDA_64BIT_ADDRESS EF_CUDA_SM89 EF_CUDA_VIRTUAL_SM(EF_CUDA_SM89)"
	.elftype	@"ET_EXEC"


//--------------------- .nv.info                  --------------------------
	.section	.nv.info,"",@"SHT_CUDA_INFO"
	.align	4


	//----- nvinfo : EIATTR_REGCOUNT
	.align		4
        /*0000*/ 	.byte	0x04, 0x2f
        /*0002*/ 	.short	(.L_2 - .L_1)
	.align		4
.L_1:
        /*0004*/ 	.word	index@(triton__0d1d2d3d4de5de)
        /*0008*/ 	.word	0x00000027


	//----- nvinfo : EIATTR_MAX_STACK_SIZE
	.align		4
.L_2:
        /*000c*/ 	.byte	0x04, 0x23
        /*000e*/ 	.short	(.L_4 - .L_3)
	.align		4
.L_3:
        /*0010*/ 	.word	index@(triton__0d1d2d3d4de5de)
        /*0014*/ 	.word	0x00000000


	//----- nvinfo : EIATTR_MIN_STACK_SIZE
	.align		4
.L_4:
        /*0018*/ 	.byte	0x04, 0x12
        /*001a*/ 	.short	(.L_6 - .L_5)
	.align		4
.L_5:
        /*001c*/ 	.word	index@(triton__0d1d2d3d4de5de)
        /*0020*/ 	.word	0x00000000


	//----- nvinfo : EIATTR_FRAME_SIZE
	.align		4
.L_6:
        /*0024*/ 	.byte	0x04, 0x11
        /*0026*/ 	.short	(.L_8 - .L_7)
	.align		4
.L_7:
        /*0028*/ 	.word	index@(triton__0d1d2d3d4de5de)
        /*002c*/ 	.word	0x00000000
.L_8:


//--------------------- .nv.info.triton__0d1d2d3d4de5de --------------------------
	.section	.nv.info.triton__0d1d2d3d4de5de,"",@"SHT_CUDA_INFO"
	.align	4


	//----- nvinfo : EIATTR_CUDA_API_VERSION
	.align		4
        /*0000*/ 	.byte	0x04, 0x37
        /*0002*/ 	.short	(.L_10 - .L_9)
.L_9:
        /*0004*/ 	.word	0x0000007b


	//----- nvinfo : EIATTR_PARAM_CBANK
	.align		4
.L_10:
        /*0008*/ 	.byte	0x04, 0x0a
        /*000a*/ 	.short	(.L_12 - .L_11)
	.align		4
.L_11:
        /*000c*/ 	.word	index@(.nv.constant0.triton__0d1d2d3d4de5de)
        /*0010*/ 	.short	0x0160
        /*0012*/ 	.short	0x0028


	//----- nvinfo : EIATTR_CBANK_PARAM_SIZE
	.align		4
.L_12:
        /*0014*/ 	.byte	0x03, 0x19
        /*0016*/ 	.short	0x0028


	//----- nvinfo : EIATTR_KPARAM_INFO
	.align		4
        /*0018*/ 	.byte	0x04, 0x17
        /*001a*/ 	.short	(.L_14 - .L_13)
.L_13:
        /*001c*/ 	.word	0x00000000
        /*0020*/ 	.short	0x0005
        /*0022*/ 	.short	0x0024
        /*0024*/ 	.byte	0x00, 0xf0, 0x11, 0x00


	//----- nvinfo : EIATTR_KPARAM_INFO
	.align		4
.L_14:
        /*0028*/ 	.byte	0x04, 0x17
        /*002a*/ 	.short	(.L_16 - .L_15)
.L_15:
        /*002c*/ 	.word	0x00000000
        /*0030*/ 	.short	0x0004
        /*0032*/ 	.short	0x0020
        /*0034*/ 	.byte	0x00, 0xf0, 0x11, 0x00


	//----- nvinfo : EIATTR_KPARAM_INFO
	.align		4
.L_16:
        /*0038*/ 	.byte	0x04, 0x17
        /*003a*/ 	.short	(.L_18 - .L_17)
.L_17:
        /*003c*/ 	.word	0x00000000
        /*0040*/ 	.short	0x0003
        /*0042*/ 	.short	0x0018
        /*0044*/ 	.byte	0x00, 0xf0, 0x21, 0x00


	//----- nvinfo : EIATTR_KPARAM_INFO
	.align		4
.L_18:
        /*0048*/ 	.byte	0x04, 0x17
        /*004a*/ 	.short	(.L_20 - .L_19)
.L_19:
        /*004c*/ 	.word	0x00000000
        /*0050*/ 	.short	0x0002
        /*0052*/ 	.short	0x0010
        /*0054*/ 	.byte	0x00, 0xf0, 0x21, 0x00


	//----- nvinfo : EIATTR_KPARAM_INFO
	.align		4
.L_20:
        /*0058*/ 	.byte	0x04, 0x17
        /*005a*/ 	.short	(.L_22 - .L_21)
.L_21:
        /*005c*/ 	.word	0x00000000
        /*0060*/ 	.short	0x0001
        /*0062*/ 	.short	0x0008
        /*0064*/ 	.byte	0x00, 0xf0, 0x21, 0x00


	//----- nvinfo : EIATTR_KPARAM_INFO
	.align		4
.L_22:
        /*0068*/ 	.byte	0x04, 0x17
        /*006a*/ 	.short	(.L_24 - .L_23)
.L_23:
        /*006c*/ 	.word	0x00000000
        /*0070*/ 	.short	0x0000
        /*0072*/ 	.short	0x0000
        /*0074*/ 	.byte	0x00, 0xf0, 0x21, 0x00


	//----- nvinfo : EIATTR_MAXREG_COUNT
	.align		4
.L_24:
        /*0078*/ 	.byte	0x03, 0x1b
        /*007a*/ 	.short	0x00ff


	//----- nvinfo : EIATTR_COOP_GROUP_MASK_REGIDS
	.align		4
        /*007c*/ 	.byte	0x04, 0x29
        /*007e*/ 	.short	(.L_26 - .L_25)


	//   ....[0]....
.L_25:
        /*0080*/ 	.word	0xffffffff


	//   ....[1]....
        /*0084*/ 	.word	0xffffffff


	//   ....[2]....
        /*0088*/ 	.word	0xffffffff


	//   ....[3]....
        /*008c*/ 	.word	0xffffffff


	//   ....[4]....
        /*0090*/ 	.word	0xffffffff


	//   ....[5]....
        /*0094*/ 	.word	0xffffffff


	//   ....[6]....
        /*0098*/ 	.word	0xffffffff


	//   ....[7]....
        /*009c*/ 	.word	0xffffffff


	//----- nvinfo : EIATTR_COOP_GROUP_INSTR_OFFSETS
	.align		4
.L_26:
        /*00a0*/ 	.byte	0x04, 0x28
        /*00a2*/ 	.short	(.L_28 - .L_27)


	//   ....[0]....
.L_27:
        /*00a4*/ 	.word	0x00000a70


	//   ....[1]....
        /*00a8*/ 	.word	0x00000a90


	//   ....[2]....
        /*00ac*/ 	.word	0x00000ab0


	//   ....[3]....
        /*00b0*/ 	.word	0x00000ad0


	//   ....[4]....
        /*00b4*/ 	.word	0x00000af0


	//   ....[5]....
        /*00b8*/ 	.word	0x00000b60


	//   ....[6]....
        /*00bc*/ 	.word	0x00000b80


	//   ....[7]....
        /*00c0*/ 	.word	0x00000bb0


	//----- nvinfo : EIATTR_EXIT_INSTR_OFFSETS
	.align		4
.L_28:
        /*00c4*/ 	.byte	0x04, 0x1c
        /*00c6*/ 	.short	(.L_30 - .L_29)


	//   ....[0]....
.L_29:
        /*00c8*/ 	.word	0x00000c50


	//   ....[1]....
        /*00cc*/ 	.word	0x00000c90


	//----- nvinfo : EIATTR_MAX_THREADS
	.align		4
.L_30:
        /*00d0*/ 	.byte	0x04, 0x05
        /*00d2*/ 	.short	(.L_32 - .L_31)
.L_31:
        /*00d4*/ 	.word	0x00000100
        /*00d8*/ 	.word	0x00000001
        /*00dc*/ 	.word	0x00000001
.L_32:


//--------------------- .nv.rel.action            --------------------------
	.section	.nv.rel.action,"",@"SHT_CUDA_RELOCINFO"
	.align	8
	.sectionentsize	8
        /*0000*/ 	.byte	0x73, 0x00, 0x00, 0x00, 0x00, 0x00, 0x00, 0x00, 0x00, 0x00, 0x00, 0x11, 0x25, 0x00, 0x05, 0x36


//--------------------- .nv.constant0.triton__0d1d2d3d4de5de --------------------------
	.section	.nv.constant0.triton__0d1d2d3d4de5de,"a",@progbits
	.align	4
.nv.constant0.triton__0d1d2d3d4de5de:
	.zero		392


//--------------------- .text.triton__0d1d2d3d4de5de --------------------------
	.section	.text.triton__0d1d2d3d4de5de,"ax",@progbits
	.sectionflags	@"SHF_BARRIERS=1"
	.sectioninfo	@"SHI_REGISTERS=39"
	.align	128
        .global         triton__0d1d2d3d4de5de
        .type           triton__0d1d2d3d4de5de,@function
        .size           triton__0d1d2d3d4de5de,(.L_x_1 - triton__0d1d2d3d4de5de)
        .other          triton__0d1d2d3d4de5de,@"STO_CUDA_ENTRY STV_DEFAULT"
triton__0d1d2d3d4de5de:
.text.triton__0d1d2d3d4de5de:
[----:B------:R-:W-:-:S02]  /*0000*/  MOV R1, c[0x0][0x28] ;  /* 0x00000a0000017a02 */ /* 0x000fc40000000f00 */
[----:B------:R-:W0:Y:S01]  /*0010*/  S2R R2, SR_TID.X ;  /* 0x0000000000027919 */ /* 0x000e220000002100 */
[----:B------:R-:W-:Y:S01]  /*0020*/  MOV R3, 0x4 ;  /* 0x0000000400037802 */ /* 0x000fe20000000f00 */
[----:B------:R-:W-:Y:S01]  /*0030*/  IMAD.MOV.U32 R13, RZ, RZ, RZ ;  /* 0x000000ffff0d7224 */ /* 0x000fe200078e00ff */
[----:B------:R-:W-:Y:S01]  /*0040*/  MOV R19, RZ ;  /* 0x000000ff00137202 */ /* 0x000fe20000000f00 */
[----:B------:R-:W1:Y:S01]  /*0050*/  S2R R0, SR_CTAID.X ;  /* 0x0000000000007919 */ /* 0x000e620000002500 */
[----:B------:R-:W-:Y:S01]  /*0060*/  MOV R17, RZ ;  /* 0x000000ff00117202 */ /* 0x000fe20000000f00 */
[----:B------:R-:W-:Y:S01]  /*0070*/  ULDC.64 UR4, c[0x0][0x118] ;  /* 0x0000460000047ab9 */ /* 0x000fe20000000a00 */
[----:B------:R-:W-:Y:S02]  /*0080*/  MOV R15, RZ ;  /* 0x000000ff000f7202 */ /* 0x000fe40000000f00 */
[----:B0-----:R-:W-:Y:S02]  /*0090*/  LOP3.LUT R21, R2, 0xff, RZ, 0xc0, !PT ;  /* 0x000000ff02157812 */ /* 0x001fe400078ec0ff */
[----:B-1----:R-:W-:-:S03]  /*00a0*/  ISETP.GE.AND P0, PT, R0, 0x900, PT ;  /* 0x000009000000780c */ /* 0x002fc60003f06270 */
[----:B------:R-:W-:-:S04]  /*00b0*/  IMAD R30, R21, 0x900, R0 ;  /* 0x00000900151e7824 */ /* 0x000fc800078e0200 */
[CC--:B------:R-:W-:Y:S01]  /*00c0*/  IMAD.WIDE R4, R30.reuse, R3.reuse, c[0x0][0x160] ;  /* 0x000058001e047625 */ /* 0x0c0fe200078e0203 */
[C---:B------:R-:W-:Y:S02]  /*00d0*/  IADD3 R28, R30.reuse, 0x90000, RZ ;  /* 0x000900001e1c7810 */ /* 0x040fe40007ffe0ff */
[C---:B------:R-:W-:Y:S02]  /*00e0*/  IADD3 R12, R30.reuse, 0x120000, RZ ;  /* 0x001200001e0c7810 */ /* 0x040fe40007ffe0ff */
[----:B------:R-:W-:Y:S01]  /*00f0*/  IADD3 R14, R30, 0x1b0000, RZ ;  /* 0x001b00001e0e7810 */ /* 0x000fe20007ffe0ff */
[-C--:B------:R-:W-:Y:S01]  /*0100*/  IMAD.WIDE R6, R28, R3.reuse, c[0x0][0x160] ;  /* 0x000058001c067625 */ /* 0x080fe200078e0203 */
[C---:B------:R-:W-:Y:S01]  /*0110*/  IADD3 R24, R30.reuse, 0x240000, RZ ;  /* 0x002400001e187810 */ /* 0x040fe20007ffe0ff */
[----:B------:R0:W2:Y:S01]  /*0120*/  @!P0 LDG.E.EL R19, [R4.64] ;  /* 0x0000000404138981 */ /* 0x0000a2000c2e1900 */
[----:B------:R-:W-:Y:S01]  /*0130*/  IADD3 R26, R30, 0x2d0000, RZ ;  /* 0x002d00001e1a7810 */ /* 0x000fe20007ffe0ff */
[-C--:B------:R-:W-:Y:S01]  /*0140*/  IMAD.WIDE R8, R12, R3.reuse, c[0x0][0x160] ;  /* 0x000058000c087625 */ /* 0x080fe200078e0203 */
[C---:B------:R-:W-:Y:S01]  /*0150*/  IADD3 R18, R30.reuse, 0x360000, RZ ;  /* 0x003600001e127810 */ /* 0x040fe20007ffe0ff */
[----:B------:R1:W3:Y:S01]  /*0160*/  @!P0 LDG.E.EL R17, [R6.64] ;  /* 0x0000000406118981 */ /* 0x0002e2000c2e1900 */
[----:B------:R-:W-:Y:S01]  /*0170*/  IADD3 R16, R30, 0x3f0000, RZ ;  /* 0x003f00001e107810 */ /* 0x000fe20007ffe0ff */
[-C--:B------:R-:W-:Y:S01]  /*0180*/  IMAD.WIDE R10, R14, R3.reuse, c[0x0][0x160] ;  /* 0x000058000e0a7625 */ /* 0x080fe200078e0203 */
[----:B------:R-:W-:Y:S01]  /*0190*/  CS2R R22, SRZ ;  /* 0x0000000000167805 */ /* 0x000fe2000001ff00 */
[----:B------:R4:W5:Y:S01]  /*01a0*/  @!P0 LDG.E.EL R15, [R8.64] ;  /* 0x00000004080f8981 */ /* 0x000962000c2e1900 */
[----:B------:R-:W-:Y:S01]  /*01b0*/  MOV R25, RZ ;  /* 0x000000ff00197202 */ /* 0x000fe20000000f00 */
[-C--:B0-----:R-:W-:Y:S01]  /*01c0*/  IMAD.WIDE R4, R24, R3.reuse, c[0x0][0x160] ;  /* 0x0000580018047625 */ /* 0x081fe200078e0203 */
[----:B------:R-:W-:Y:S01]  /*01d0*/  MOV R27, RZ ;  /* 0x000000ff001b7202 */ /* 0x000fe20000000f00 */
[----:B------:R0:W5:Y:S02]  /*01e0*/  @!P0 LDG.E.EL R13, [R10.64] ;  /* 0x000000040a0d8981 */ /* 0x000164000c2e1900 */
[----:B-1----:R-:W-:-:S02]  /*01f0*/  IMAD.WIDE R6, R26, R3, c[0x0][0x160] ;  /* 0x000058001a067625 */ /* 0x002fc400078e0203 */
[----:B------:R-:W5:Y:S02]  /*0200*/  @!P0 LDG.E.EL R22, [R4.64] ;  /* 0x0000000404168981 */ /* 0x000f64000c2e1900 */
[-C--:B----4-:R-:W-:Y:S02]  /*0210*/  IMAD.WIDE R8, R18, R3.reuse, c[0x0][0x160] ;  /* 0x0000580012087625 */ /* 0x090fe400078e0203 */
[----:B------:R-:W4:Y:S02]  /*0220*/  @!P0 LDG.E.EL R23, [R6.64] ;  /* 0x0000000406178981 */ /* 0x000f24000c2e1900 */
[----:B0-----:R-:W-:Y:S02]  /*0230*/  IMAD.WIDE R10, R16, R3, c[0x0][0x160] ;  /* 0x00005800100a7625 */ /* 0x001fe400078e0203 */
[----:B------:R0:W4:Y:S04]  /*0240*/  @!P0 LDG.E.EL R25, [R8.64] ;  /* 0x0000000408198981 */ /* 0x000128000c2e1900 */
[----:B------:R1:W4:Y:S01]  /*0250*/  @!P0 LDG.E.EL R27, [R10.64] ;  /* 0x000000040a1b8981 */ /* 0x000322000c2e1900 */
[----:B------:R-:W-:-:S02]  /*0260*/  MOV R29, 0x2 ;  /* 0x00000002001d7802 */ /* 0x000fc40000000f00 */
[----:B------:R-:W-:-:S03]  /*0270*/  PRMT R35, RZ, 0x7610, R35 ;  /* 0x00007610ff237816 */ /* 0x000fc60000000023 */
[----:B0-----:R-:W-:-:S04]  /*0280*/  IMAD.WIDE R8, R30, R29, c[0x0][0x168] ;  /* 0x00005a001e087625 */ /* 0x001fc800078e021d */
[----:B-1----:R-:W-:Y:S01]  /*0290*/  IMAD.WIDE R10, R28, R29, c[0x0][0x168] ;  /* 0x00005a001c0a7625 */ /* 0x002fe200078e021d */
[----:B--2---:R-:W-:Y:S02]  /*02a0*/  SEL R34, R19, RZ, !P0 ;  /* 0x000000ff13227207 */ /* 0x004fe40004000000 */
[----:B---3--:R-:W-:Y:S02]  /*02b0*/  SEL R36, R17, RZ, !P0 ;  /* 0x000000ff11247207 */ /* 0x008fe40004000000 */
[----:B-----5:R-:W-:Y:S02]  /*02c0*/  SEL R15, R15, RZ, !P0 ;  /* 0x000000ff0f0f7207 */ /* 0x020fe40004000000 */
[----:B------:R-:W-:Y:S01]  /*02d0*/  SEL R13, R13, RZ, !P0 ;  /* 0x000000ff0d0d7207 */ /* 0x000fe20004000000 */
[----:B------:R-:W-:Y:S01]  /*02e0*/  STS [R21.X4], R34 ;  /* 0x0000002215007388 */ /* 0x000fe20000004800 */
[----:B------:R-:W-:Y:S02]  /*02f0*/  PRMT R17, RZ, 0x7610, R17 ;  /* 0x00007610ff117816 */ /* 0x000fe40000000011 */
[----:B------:R-:W-:Y:S01]  /*0300*/  SEL R31, R22, RZ, !P0 ;  /* 0x000000ff161f7207 */ /* 0x000fe20004000000 */
[----:B------:R-:W-:Y:S01]  /*0310*/  STS [R21.X4+0x400], R36 ;  /* 0x0004002415007388 */ /* 0x000fe20000004800 */
[----:B------:R-:W-:-:S02]  /*0320*/  PRMT R22, RZ, 0x7610, R22 ;  /* 0x00007610ff167816 */ /* 0x000fc40000000016 */
[----:B----4-:R-:W-:Y:S01]  /*0330*/  SEL R33, R23, RZ, !P0 ;  /* 0x000000ff17217207 */ /* 0x010fe20004000000 */
[----:B------:R-:W-:Y:S01]  /*0340*/  STS [R21.X4+0x800], R15 ;  /* 0x0008000f15007388 */ /* 0x000fe20000004800 */
[----:B------:R-:W-:Y:S02]  /*0350*/  PRMT R23, RZ, 0x7610, R23 ;  /* 0x00007610ff177816 */ /* 0x000fe40000000017 */
[----:B------:R-:W-:Y:S01]  /*0360*/  SEL R25, R25, RZ, !P0 ;  /* 0x000000ff19197207 */ /* 0x000fe20004000000 */
[----:B------:R-:W-:Y:S01]  /*0370*/  STS [R21.X4+0xc00], R13 ;  /* 0x000c000d15007388 */ /* 0x000fe20000004800 */
[----:B------:R-:W-:Y:S02]  /*0380*/  PRMT R19, RZ, 0x7610, R19 ;  /* 0x00007610ff137816 */ /* 0x000fe40000000013 */
[----:B------:R-:W-:Y:S01]  /*0390*/  SEL R32, R27, RZ, !P0 ;  /* 0x000000ff1b207207 */ /* 0x000fe20004000000 */
[----:B------:R-:W-:Y:S06]  /*03a0*/  BAR.SYNC 0x0 ;  /* 0x0000000000007b1d */ /* 0x000fec0000000000 */
[----:B------:R-:W-:Y:S01]  /*03b0*/  LDS.128 R4, [R21.X16] ;  /* 0x0000000015047984 */ /* 0x000fe2000000cc00 */
[----:B------:R-:W-:Y:S01]  /*03c0*/  IMAD.WIDE R12, R12, R29, c[0x0][0x168] ;  /* 0x00005a000c0c7625 */ /* 0x000fe200078e021d */
[----:B------:R-:W-:-:S02]  /*03d0*/  PRMT R34, RZ, 0x7610, R34 ;  /* 0x00007610ff227816 */ /* 0x000fc40000000022 */
[----:B------:R-:W-:Y:S06]  /*03e0*/  BAR.SYNC 0x0 ;  /* 0x0000000000007b1d */ /* 0x000fec0000000000 */
[-C--:B------:R-:W-:Y:S01]  /*03f0*/  IMAD.WIDE R14, R14, R29.reuse, c[0x0][0x168] ;  /* 0x00005a000e0e7625 */ /* 0x080fe200078e021d */
[----:B------:R0:W-:Y:S03]  /*0400*/  STS [R21.X4], R31 ;  /* 0x0000001f15007388 */ /* 0x0001e60000004800 */
[-C--:B------:R-:W-:Y:S01]  /*0410*/  IMAD.WIDE R26, R26, R29.reuse, c[0x0][0x168] ;  /* 0x00005a001a1a7625 */ /* 0x080fe200078e021d */
[----:B------:R1:W-:Y:S04]  /*0420*/  STS [R21.X4+0x400], R33 ;  /* 0x0004002115007388 */ /* 0x0003e80000004800 */
[----:B------:R-:W-:Y:S01]  /*0430*/  STS [R21.X4+0x800], R25 ;  /* 0x0008001915007388 */ /* 0x000fe20000004800 */
[----:B0-----:R-:W-:-:S03]  /*0440*/  IMAD.WIDE R30, R18, R29, c[0x0][0x168] ;  /* 0x00005a00121e7625 */ /* 0x001fc600078e021d */
[----:B------:R-:W-:Y:S01]  /*0450*/  STS [R21.X4+0xc00], R32 ;  /* 0x000c002015007388 */ /* 0x000fe20000004800 */
[----:B-1----:R-:W-:-:S03]  /*0460*/  PRMT R33, RZ, 0x7610, R33 ;  /* 0x00007610ff217816 */ /* 0x002fc60000000021 */
[----:B------:R-:W-:Y:S06]  /*0470*/  BAR.SYNC 0x0 ;  /* 0x0000000000007b1d */ /* 0x000fec0000000000 */
[----:B------:R-:W-:Y:S01]  /*0480*/  PRMT R32, RZ, 0x7610, R32 ;  /* 0x00007610ff207816 */ /* 0x000fe20000000020 */
[-C--:B------:R-:W-:Y:S01]  /*0490*/  IMAD.WIDE R24, R24, R29.reuse, c[0x0][0x168] ;  /* 0x00005a0018187625 */ /* 0x080fe200078e021d */
[----:B------:R0:W2:Y:S03]  /*04a0*/  @!P0 LDG.E.EF.U16 R23, [R8.64] ;  /* 0x0000000408178981 */ /* 0x0000a6000c0e1500 */
[----:B------:R-:W-:Y:S01]  /*04b0*/  IMAD.WIDE R28, R16, R29, c[0x0][0x168] ;  /* 0x00005a00101c7625 */ /* 0x000fe200078e021d */
[----:B------:R0:W3:Y:S04]  /*04c0*/  @!P0 LDG.E.EF.U16 R17, [R10.64] ;  /* 0x000000040a118981 */ /* 0x0000e8000c0e1500 */
[----:B------:R-:W4:Y:S04]  /*04d0*/  @!P0 LDG.E.EF.U16 R22, [R12.64] ;  /* 0x000000040c168981 */ /* 0x000f28000c0e1500 */
[----:B------:R-:W5:Y:S04]  /*04e0*/  @!P0 LDG.E.EF.U16 R19, [R14.64] ;  /* 0x000000040e138981 */ /* 0x000f68000c0e1500 */
[----:B------:R-:W5:Y:S04]  /*04f0*/  @!P0 LDG.E.EF.U16 R34, [R24.64] ;  /* 0x0000000418228981 */ /* 0x000f68000c0e1500 */
[----:B------:R1:W5:Y:S04]  /*0500*/  @!P0 LDG.E.EF.U16 R33, [R26.64] ;  /* 0x000000041a218981 */ /* 0x000368000c0e1500 */
[----:B------:R-:W5:Y:S04]  /*0510*/  @!P0 LDG.E.EF.U16 R32, [R30.64] ;  /* 0x000000041e208981 */ /* 0x000f68000c0e1500 */
[----:B------:R1:W5:Y:S01]  /*0520*/  @!P0 LDG.E.EF.U16 R35, [R28.64] ;  /* 0x000000041c238981 */ /* 0x000362000c0e1500 */
[----:B------:R-:W-:-:S03]  /*0530*/  SHF.L.U32 R36, R21, 0x1, RZ ;  /* 0x0000000115247819 */ /* 0x000fc600000006ff */
[----:B0-----:R-:W-:Y:S01]  /*0540*/  LDS.128 R8, [R21.X16] ;  /* 0x0000000015087984 */ /* 0x001fe2000000cc00 */
[----:B-1----:R-:W-:-:S04]  /*0550*/  IMAD.SHL.U32 R28, R21, 0x4, RZ ;  /* 0x00000004151c7824 */ /* 0x002fc800078e00ff */
[----:B------:R-:W-:Y:S01]  /*0560*/  IMAD.WIDE.U32 R28, R28, R3, c[0x0][0x170] ;  /* 0x00005c001c1c7625 */ /* 0x000fe200078e0003 */
[----:B------:R-:W-:Y:S06]  /*0570*/  BAR.SYNC 0x0 ;  /* 0x0000000000007b1d */ /* 0x000fec0000000000 */
[----:B--2---:R-:W-:Y:S02]  /*0580*/  SEL R23, R23, RZ, !P0 ;  /* 0x000000ff17177207 */ /* 0x004fe40004000000 */
[----:B---3--:R-:W-:Y:S02]  /*0590*/  SEL R17, R17, RZ, !P0 ;  /* 0x000000ff11117207 */ /* 0x008fe40004000000 */
[----:B----4-:R-:W-:-:S02]  /*05a0*/  SEL R13, R22, RZ, !P0 ;  /* 0x000000ff160d7207 */ /* 0x010fc40004000000 */
[----:B-----5:R-:W-:Y:S01]  /*05b0*/  SEL R19, R19, RZ, !P0 ;  /* 0x000000ff13137207 */ /* 0x020fe20004000000 */
[----:B------:R-:W-:Y:S01]  /*05c0*/  STS.U16 [R36], R23 ;  /* 0x0000001724007388 */ /* 0x000fe20000000400 */
[----:B------:R-:W-:-:S03]  /*05d0*/  SEL R27, R34, RZ, !P0 ;  /* 0x000000ff221b7207 */ /* 0x000fc60004000000 */
[----:B------:R-:W-:Y:S01]  /*05e0*/  STS.U16 [R36+0x200], R17 ;  /* 0x0002001124007388 */ /* 0x000fe20000000400 */
[----:B------:R-:W-:-:S03]  /*05f0*/  SEL R33, R33, RZ, !P0 ;  /* 0x000000ff21217207 */ /* 0x000fc60004000000 */
[----:B------:R-:W-:Y:S01]  /*0600*/  STS.U16 [R36+0x400], R13 ;  /* 0x0004000d24007388 */ /* 0x000fe20000000400 */
[----:B------:R-:W-:-:S03]  /*0610*/  SEL R31, R32, RZ, !P0 ;  /* 0x000000ff201f7207 */ /* 0x000fc60004000000 */
[----:B------:R-:W-:Y:S01]  /*0620*/  STS.U16 [R36+0x600], R19 ;  /* 0x0006001324007388 */ /* 0x000fe20000000400 */
[----:B------:R-:W-:-:S03]  /*0630*/  SEL R35, R35, RZ, !P0 ;  /* 0x000000ff23237207 */ /* 0x000fc60004000000 */
[----:B------:R-:W-:Y:S06]  /*0640*/  BAR.SYNC 0x0 ;  /* 0x0000000000007b1d */ /* 0x000fec0000000000 */
[----:B------:R-:W0:Y:S04]  /*0650*/  LDS.64 R24, [R21.X8] ;  /* 0x0000000015187984 */ /* 0x000e280000008a00 */
[----:B------:R-:W-:Y:S06]  /*0660*/  BAR.SYNC 0x0 ;  /* 0x0000000000007b1d */ /* 0x000fec0000000000 */
[----:B------:R-:W-:Y:S04]  /*0670*/  STS.U16 [R36], R27 ;  /* 0x0000001b24007388 */ /* 0x000fe80000000400 */
[----:B------:R-:W-:Y:S04]  /*0680*/  STS.U16 [R36+0x200], R33 ;  /* 0x0002002124007388 */ /* 0x000fe80000000400 */
[----:B------:R-:W-:Y:S04]  /*0690*/  STS.U16 [R36+0x400], R31 ;  /* 0x0004001f24007388 */ /* 0x000fe80000000400 */
[----:B------:R-:W-:Y:S04]  /*06a0*/  STS.U16 [R36+0x600], R35 ;  /* 0x0006002324007388 */ /* 0x000fe80000000400 */
[----:B------:R-:W-:Y:S06]  /*06b0*/  BAR.SYNC 0x0 ;  /* 0x0000000000007b1d */ /* 0x000fec0000000000 */
[----:B------:R0:W2:Y:S04]  /*06c0*/  LDG.E.EL.128 R12, [R28.64] ;  /* 0x000000041c0c7981 */ /* 0x0000a8000c2e1d00 */
[----:B------:R0:W3:Y:S04]  /*06d0*/  LDG.E.EL.128 R16, [R28.64+0x1000] ;  /* 0x001000041c107981 */ /* 0x0000e8000c2e1d00 */
[----:B------:R-:W1:Y:S01]  /*06e0*/  LDS.64 R22, [R21.X8] ;  /* 0x0000000015167984 */ /* 0x000e620000008a00 */
[----:B------:R-:W-:-:S02]  /*06f0*/  MOV R26, 0x39e38e39 ;  /* 0x39e38e39001a7802 */ /* 0x000fc40000000f00 */
[----:B0-----:R-:W-:Y:S02]  /*0700*/  SHF.L.U32 R29, R24, 0x10, RZ ;  /* 0x00000010181d7819 */ /* 0x001fe400000006ff */
[----:B------:R-:W-:Y:S02]  /*0710*/  SHF.L.U32 R28, R25, 0x10, RZ ;  /* 0x00000010191c7819 */ /* 0x000fe400000006ff */
[C---:B------:R-:W-:Y:S02]  /*0720*/  LOP3.LUT P1, RZ, R2.reuse, 0x1f, RZ, 0xc0, !PT ;  /* 0x0000001f02ff7812 */ /* 0x040fe4000782c0ff */
[----:B------:R-:W-:Y:S01]  /*0730*/  ISETP.GE.AND P2, PT, R2, 0x8, PT ;  /* 0x000000080200780c */ /* 0x000fe20003f46270 */
[----:B------:R-:W-:Y:S06]  /*0740*/  BAR.SYNC 0x0 ;  /* 0x0000000000007b1d */ /* 0x000fec0000000000 */
[-C--:B--2---:R-:W-:Y:S01]  /*0750*/  FFMA R12, R12, R26.reuse, 9.9999997473787516356e-06 ;  /* 0x3727c5ac0c0c7423 */ /* 0x084fe2000000001a */
[-C--:B------:R-:W-:Y:S01]  /*0760*/  FFMA R13, R13, R26.reuse, 9.9999997473787516356e-06 ;  /* 0x3727c5ac0d0d7423 */ /* 0x080fe2000000001a */
[-C--:B------:R-:W-:Y:S01]  /*0770*/  FFMA R27, R14, R26.reuse, 9.9999997473787516356e-06 ;  /* 0x3727c5ac0e1b7423 */ /* 0x080fe2000000001a */
[----:B------:R-:W-:-:S03]  /*0780*/  FFMA R15, R15, R26, 9.9999997473787516356e-06 ;  /* 0x3727c5ac0f0f7423 */ /* 0x000fc6000000001a */
[----:B------:R-:W0:Y:S01]  /*0790*/  MUFU.RSQ R12, R12 ;  /* 0x0000000c000c7308 */ /* 0x000e220000001400 */
[----:B---3--:R-:W-:-:S07]  /*07a0*/  FFMA R14, R16, R26, 9.9999997473787516356e-06 ;  /* 0x3727c5ac100e7423 */ /* 0x008fce000000001a */
[----:B------:R-:W2:Y:S01]  /*07b0*/  MUFU.RSQ R13, R13 ;  /* 0x0000000d000d7308 */ /* 0x000ea20000001400 */
[----:B------:R-:W-:-:S07]  /*07c0*/  PRMT R16, R24, 0x7632, R16 ;  /* 0x0000763218107816 */ /* 0x000fce0000000010 */
[----:B------:R-:W3:Y:S01]  /*07d0*/  MUFU.RSQ R27, R27 ;  /* 0x0000001b001b7308 */ /* 0x000ee20000001400 */
[----:B------:R-:W-:Y:S01]  /*07e0*/  SHF.L.U32 R24, R16, 0x10, RZ ;  /* 0x0000001010187819 */ /* 0x000fe200000006ff */
[----:B------:R-:W-:-:S06]  /*07f0*/  FFMA R30, R17, R26, 9.9999997473787516356e-06 ;  /* 0x3727c5ac111e7423 */ /* 0x000fcc000000001a */
[----:B------:R-:W4:Y:S01]  /*0800*/  MUFU.RSQ R15, R15 ;  /* 0x0000000f000f7308 */ /* 0x000f220000001400 */
[----:B------:R-:W-:Y:S01]  /*0810*/  PRMT R17, R25, 0x7632, R17 ;  /* 0x0000763219117816 */ /* 0x000fe20000000011 */
[----:B0-----:R-:W-:Y:S01]  /*0820*/  FMUL R29, R29, R12 ;  /* 0x0000000c1d1d7220 */ /* 0x001fe20000400000 */
[----:B--2---:R-:W-:Y:S01]  /*0830*/  FMUL R24, R24, R13 ;  /* 0x0000000d18187220 */ /* 0x004fe20000400000 */
[----:B------:R-:W-:-:S04]  /*0840*/  FFMA R18, R18, R26, 9.9999997473787516356e-06 ;  /* 0x3727c5ac12127423 */ /* 0x000fc8000000001a */
[----:B------:R-:W0:Y:S01]  /*0850*/  MUFU.RSQ R14, R14 ;  /* 0x0000000e000e7308 */ /* 0x000e220000001400 */
[----:B------:R-:W-:Y:S01]  /*0860*/  IMAD.U32 R12, R17, 0x10000, RZ ;  /* 0x00010000110c7824 */ /* 0x000fe200078e00ff */
[----:B---3--:R-:W-:Y:S01]  /*0870*/  FMUL R27, R28, R27 ;  /* 0x0000001b1c1b7220 */ /* 0x008fe20000400000 */
[----:B------:R-:W-:Y:S01]  /*0880*/  FFMA R29, R4, R29, RZ ;  /* 0x0000001d041d7223 */ /* 0x000fe200000000ff */
[----:B------:R-:W-:-:S04]  /*0890*/  FFMA R24, R5, R24, RZ ;  /* 0x0000001805187223 */ /* 0x000fc800000000ff */
[----:B------:R-:W2:Y:S01]  /*08a0*/  MUFU.RSQ R16, R30 ;  /* 0x0000001e00107308 */ /* 0x000ea20000001400 */
[----:B------:R-:W-:Y:S01]  /*08b0*/  FFMA R19, R19, R26, 9.9999997473787516356e-06 ;  /* 0x3727c5ac13137423 */ /* 0x000fe2000000001a */
[----:B----4-:R-:W-:Y:S01]  /*08c0*/  FMUL R12, R12, R15 ;  /* 0x0000000f0c0c7220 */ /* 0x010fe20000400000 */
[----:B------:R-:W-:Y:S01]  /*08d0*/  FFMA R27, R6, R27, RZ ;  /* 0x0000001b061b7223 */ /* 0x000fe200000000ff */
[----:B-1----:R-:W-:-:S04]  /*08e0*/  PRMT R5, R22, 0x7632, R5 ;  /* 0x0000763216057816 */ /* 0x002fc80000000005 */
[----:B------:R-:W1:Y:S01]  /*08f0*/  MUFU.RSQ R4, R18 ;  /* 0x0000001200047308 */ /* 0x000e620000001400 */
[----:B------:R-:W-:Y:S01]  /*0900*/  SHF.L.U32 R13, R22, 0x10, RZ ;  /* 0x00000010160d7819 */ /* 0x000fe200000006ff */
[----:B------:R-:W-:Y:S01]  /*0910*/  FADD R24, R29, R24 ;  /* 0x000000181d187221 */ /* 0x000fe20000000000 */
[----:B------:R-:W-:Y:S01]  /*0920*/  FFMA R12, R7, R12, RZ ;  /* 0x0000000c070c7223 */ /* 0x000fe200000000ff */
[----:B------:R-:W-:-:S04]  /*0930*/  SHF.L.U32 R7, R5, 0x10, RZ ;  /* 0x0000001005077819 */ /* 0x000fc800000006ff */
[----:B------:R-:W3:Y:S01]  /*0940*/  MUFU.RSQ R6, R19 ;  /* 0x0000001300067308 */ /* 0x000ee20000001400 */
[----:B------:R-:W-:Y:S01]  /*0950*/  FADD R27, R27, R24 ;  /* 0x000000181b1b7221 */ /* 0x000fe20000000000 */
[----:B0-----:R-:W-:Y:S01]  /*0960*/  FMUL R13, R13, R14 ;  /* 0x0000000e0d0d7220 */ /* 0x001fe20000400000 */
[----:B------:R-:W-:Y:S01]  /*0970*/  PRMT R5, R23, 0x7632, R5 ;  /* 0x0000763217057816 */ /* 0x000fe20000000005 */
[----:B--2---:R-:W-:Y:S01]  /*0980*/  FMUL R16, R7, R16 ;  /* 0x0000001007107220 */ /* 0x004fe20000400000 */
[----:B------:R-:W-:Y:S01]  /*0990*/  SHF.L.U32 R23, R23, 0x10, RZ ;  /* 0x0000001017177819 */ /* 0x000fe200000006ff */
[----:B------:R-:W-:Y:S01]  /*09a0*/  FADD R27, R12, R27 ;  /* 0x0000001b0c1b7221 */ /* 0x000fe20000000000 */
[----:B------:R-:W-:Y:S01]  /*09b0*/  FFMA R8, R8, R13, RZ ;  /* 0x0000000d08087223 */ /* 0x000fe200000000ff */
[----:B------:R-:W-:Y:S01]  /*09c0*/  SHF.L.U32 R5, R5, 0x10, RZ ;  /* 0x0000001005057819 */ /* 0x000fe200000006ff */
[----:B------:R-:W-:Y:S01]  /*09d0*/  FFMA R9, R9, R16, RZ ;  /* 0x0000001009097223 */ /* 0x000fe200000000ff */
[----:B-1----:R-:W-:Y:S01]  /*09e0*/  FMUL R23, R23, R4 ;  /* 0x0000000417177220 */ /* 0x002fe20000400000 */
[----:B------:R-:W-:-:S03]  /*09f0*/  FADD R8, R8, R27 ;  /* 0x0000001b08087221 */ /* 0x000fc60000000000 */
[----:B------:R-:W-:Y:S01]  /*0a00*/  FFMA R10, R10, R23, RZ ;  /* 0x000000170a0a7223 */ /* 0x000fe200000000ff */
[----:B------:R-:W-:Y:S01]  /*0a10*/  FADD R9, R9, R8 ;  /* 0x0000000809097221 */ /* 0x000fe20000000000 */
[----:B---3--:R-:W-:-:S03]  /*0a20*/  FMUL R6, R5, R6 ;  /* 0x0000000605067220 */ /* 0x008fc60000400000 */
[----:B------:R-:W-:Y:S01]  /*0a30*/  FADD R9, R10, R9 ;  /* 0x000000090a097221 */ /* 0x000fe20000000000 */
[----:B------:R-:W-:-:S04]  /*0a40*/  FFMA R6, R11, R6, RZ ;  /* 0x000000060b067223 */ /* 0x000fc800000000ff */
[----:B------:R-:W-:-:S05]  /*0a50*/  FADD R6, R6, R9 ;  /* 0x0000000906067221 */ /* 0x000fca0000000000 */
[----:B------:R-:W-:-:S05]  /*0a60*/  FSEL R6, R6, RZ, !P0 ;  /* 0x000000ff06067208 */ /* 0x000fca0004000000 */
[----:B------:R-:W0:Y:S02]  /*0a70*/  SHFL.BFLY PT, R5, R6, 0x10, 0x1f ;  /* 0x0e001f0006057f89 */ /* 0x000e2400000e0000 */
[----:B0-----:R-:W-:-:S05]  /*0a80*/  FADD R5, R6, R5 ;  /* 0x0000000506057221 */ /* 0x001fca0000000000 */
[----:B------:R-:W0:Y:S02]  /*0a90*/  SHFL.BFLY PT, R4, R5, 0x8, 0x1f ;  /* 0x0d001f0005047f89 */ /* 0x000e2400000e0000 */
[----:B0-----:R-:W-:-:S05]  /*0aa0*/  FADD R4, R5, R4 ;  /* 0x0000000405047221 */ /* 0x001fca0000000000 */
[----:B------:R-:W0:Y:S02]  /*0ab0*/  SHFL.BFLY PT, R7, R4, 0x4, 0x1f ;  /* 0x0c801f0004077f89 */ /* 0x000e2400000e0000 */
[----:B0-----:R-:W-:-:S05]  /*0ac0*/  FADD R7, R4, R7 ;  /* 0x0000000704077221 */ /* 0x001fca0000000000 */
[----:B------:R-:W0:Y:S02]  /*0ad0*/  SHFL.BFLY PT, R8, R7, 0x2, 0x1f ;  /* 0x0c401f0007087f89 */ /* 0x000e2400000e0000 */
[----:B0-----:R-:W-:-:S05]  /*0ae0*/  FADD R8, R7, R8 ;  /* 0x0000000807087221 */ /* 0x001fca0000000000 */
[----:B------:R-:W0:Y:S01]  /*0af0*/  SHFL.BFLY PT, R9, R8, 0x1, 0x1f ;  /* 0x0c201f0008097f89 */ /* 0x000e2200000e0000 */
[----:B------:R-:W-:-:S04]  /*0b00*/  SHF.R.U32.HI R10, RZ, 0x3, R2 ;  /* 0x00000003ff0a7819 */ /* 0x000fc80000011602 */
[----:B------:R-:W-:Y:S01]  /*0b10*/  LOP3.LUT R10, R10, 0x1c, RZ, 0xc0, !PT ;  /* 0x0000001c0a0a7812 */ /* 0x000fe200078ec0ff */
[----:B0-----:R-:W-:-:S05]  /*0b20*/  FADD R9, R8, R9 ;  /* 0x0000000908097221 */ /* 0x001fca0000000000 */
[----:B------:R-:W-:Y:S04]  /*0b30*/  @!P1 STS [R10], R9 ;  /* 0x000000090a009388 */ /* 0x000fe80000000800 */
[----:B------:R-:W-:Y:S06]  /*0b40*/  BAR.SYNC 0x0 ;  /* 0x0000000000007b1d */ /* 0x000fec0000000000 */
[----:B------:R-:W0:Y:S04]  /*0b50*/  @!P2 LDS R20, [R2.X4] ;  /* 0x000000000214a984 */ /* 0x000e280000004800 */
[----:B0-----:R-:W0:Y:S02]  /*0b60*/  SHFL.BFLY PT, R5, R20, 0x4, 0x1f ;  /* 0x0c801f0014057f89 */ /* 0x001e2400000e0000 */
[----:B0-----:R-:W-:-:S05]  /*0b70*/  FADD R5, R20, R5 ;  /* 0x0000000514057221 */ /* 0x001fca0000000000 */
[----:B------:R-:W0:Y:S01]  /*0b80*/  SHFL.BFLY PT, R4, R5, 0x2, 0x1f ;  /* 0x0c401f0005047f89 */ /* 0x000e2200000e0000 */
[----:B------:R-:W-:Y:S01]  /*0b90*/  LOP3.LUT P1, RZ, R2, 0x7, RZ, 0xc0, !PT ;  /* 0x0000000702ff7812 */ /* 0x000fe2000782c0ff */
[----:B0-----:R-:W-:-:S05]  /*0ba0*/  FADD R4, R5, R4 ;  /* 0x0000000405047221 */ /* 0x001fca0000000000 */
[----:B------:R-:W0:Y:S01]  /*0bb0*/  SHFL.BFLY PT, R7, R4, 0x1, 0x1f ;  /* 0x0c201f0004077f89 */ /* 0x000e2200000e0000 */
[----:B------:R-:W-:Y:S01]  /*0bc0*/  ISETP.LT.AND P1, PT, R2, 0x8, !P1 ;  /* 0x000000080200780c */ /* 0x000fe20004f21270 */
[----:B0-----:R-:W-:-:S12]  /*0bd0*/  FADD R7, R4, R7 ;  /* 0x0000000704077221 */ /* 0x001fd80000000000 */
[----:B------:R-:W-:Y:S04]  /*0be0*/  @P1 STS [R2.X4], R7 ;  /* 0x0000000702001388 */ /* 0x000fe80000004800 */
[----:B------:R-:W-:Y:S06]  /*0bf0*/  BAR.SYNC 0x0 ;  /* 0x0000000000007b1d */ /* 0x000fec0000000000 */
[----:B------:R-:W0:Y:S04]  /*0c00*/  LDS R6, [RZ] ;  /* 0x00000000ff067984 */ /* 0x000e280000000800 */
[----:B------:R-:W-:Y:S06]  /*0c10*/  BAR.SYNC 0x0 ;  /* 0x0000000000007b1d */ /* 0x000fec0000000000 */
[----:B------:R-:W-:Y:S01]  /*0c20*/  ISETP.EQ.AND P0, PT, R21, RZ, !P0 ;  /* 0x000000ff1500720c */ /* 0x000fe20004702270 */
[----:B0-----:R-:W-:Y:S04]  /*0c30*/  STS [RZ], R6 ;  /* 0x00000006ff007388 */ /* 0x001fe80000000800 */
[----:B------:R-:W-:Y:S08]  /*0c40*/  BAR.SYNC 0x0 ;  /* 0x0000000000007b1d */ /* 0x000ff00000000000 */
[----:B------:R-:W-:Y:S05]  /*0c50*/  @!P0 EXIT ;  /* 0x000000000000894d */ /* 0x000fea0003800000 */
[----:B------:R-:W0:Y:S01]  /*0c60*/  LDS R5, [RZ] ;  /* 0x00000000ff057984 */ /* 0x000e220000000800 */
[----:B------:R-:W-:-:S05]  /*0c70*/  IMAD.WIDE R2, R0, R3, c[0x0][0x178] ;  /* 0x00005e0000027625 */ /* 0x000fca00078e0203 */
[----:B0-----:R-:W-:Y:S01]  /*0c80*/  STG.E [R2.64], R5 ;  /* 0x0000000502007986 */ /* 0x001fe2000c101904 */
[----:B------:R-:W-:Y:S05]  /*0c90*/  EXIT ;  /* 0x000000000000794d */ /* 0x000fea0003800000 */
.L_x_0:
[----:B------:R-:W-:-:S00]  /*0ca0*/  BRA `(.L_x_0) ;  /* 0xfffffff000007947 */ /* 0x000fc0000383ffff */
[----:B------:R-:W-:-:S00]  /*0cb0*/  NOP ;  /* 0x0000000000007918 */ /* 0x000fc00000000000 */
        /* <DEDUP_REMOVED lines=12> */
.L_x_1:


//--------------------- .nv.global.init           --------------------------
	.section	.nv.global.init,"aw",@progbits
.nv.global.init:
	.type		_$_str,@object
	.size		_$_str,(.L_0 - _$_str)
_$_str:
        /*0000*/ 	.byte	0x5f, 0x5f, 0x43, 0x55, 0x44, 0x41, 0x5f, 0x46, 0x54, 0x5a, 0x00
.L_0:


//--------------------- .nv.shared.triton__0d1d2d3d4de5de --------------------------
	.section	.nv.shared.triton__0d1d2d3d4de5de,"aw",@nobits
	.align	16
